//
// Generated by NVIDIA NVVM Compiler
//
// Compiler Build ID: CL-36424714
// Cuda compilation tools, release 13.0, V13.0.88
// Based on NVVM 20.0.0
//

.version 9.0
.target sm_100
.address_size 64

.extern .func  (.param .b32 func_retval0) vprintf
(
	.param .b64 vprintf_param_0,
	.param .b64 vprintf_param_1
)
;
.global .align 1 .b8 $str[17] = {84, 104, 101, 32, 107, 101, 114, 110, 101, 108, 32, 114, 97, 110, 33, 10};

.entry _Z6kernelv()
{
	.reg .b32 	%r<3>;
	.reg .b64 	%rd<3>;

	mov.u64 	%rd1, $str;
	cvta.global.u64 	%rd2, %rd1;
	{ // callseq 0, 0
	.param .b64 param0;
	st.param.b64 	[param0], %rd2;
	.param .b64 param1;
	st.param.b64 	[param1], 0;
	.param .b32 retval0;
	call.uni (retval0), 
	vprintf, 
	(
	param0, 
	param1
	);
	ld.param.b32 	%r1, [retval0];
	} // callseq 0
	ret;

}


// ===== COMPILED SASS (sm_100) =====

	.target	sm_100

	.elftype	@"ET_EXEC"


//--------------------- .note.nv.tkinfo           --------------------------
	.section	.note.nv.tkinfo,"",@"SHT_NOTE"
	.sectionflags	@"SHF_NOTE_NV_TKINFO"
	.tkinfo
        /*0018*/ 	.word	0x00000002
        /*0030*/ 	.string	""
        /*0030*/ 	.string	"ptxas"
        /*0030*/ 	.string	"Cuda compilation tools, release 13.0, V13.0.88"
        /*0030*/ 	.string	"Build cuda_13.0.r13.0/compiler.36424714_0"
        /*0030*/ 	.string	"-arch sm_100 -m 64 "



//--------------------- .note.nv.cuinfo           --------------------------
	.section	.note.nv.cuinfo,"",@"SHT_NOTE"
	.sectionflags	@"SHF_NOTE_NV_CUINFO"
        /*0018*/ 	.short	0x0002
        /*001a*/ 	.short	0x0064
        /*001c*/ 	.short	0x0082
	.zero		2


//--------------------- .nv.info                  --------------------------
	.section	.nv.info,"",@"SHT_CUDA_INFO"
	.align	4


	//----- nvinfo : EIATTR_REGCOUNT
	.align		4
        /*0000*/ 	.byte	0x04, 0x2f
        /*0002*/ 	.short	(.L_2 - .L_1)
	.align		4
.L_1:
        /*0004*/ 	.word	index@(_Z6kernelv)
        /*0008*/ 	.word	0x00000018


	//----- nvinfo : EIATTR_FRAME_SIZE
	.align		4
.L_2:
        /*000c*/ 	.byte	0x04, 0x11
        /*000e*/ 	.short	(.L_4 - .L_3)
	.align		4
.L_3:
        /*0010*/ 	.word	index@(_Z6kernelv)
        /*0014*/ 	.word	0x00000000


	//----- nvinfo : EIATTR_MIN_STACK_SIZE
	.align		4
.L_4:
        /*0018*/ 	.byte	0x04, 0x12
        /*001a*/ 	.short	(.L_6 - .L_5)
	.align		4
.L_5:
        /*001c*/ 	.word	index@(_Z6kernelv)
        /*0020*/ 	.word	0x00000000
.L_6:


//--------------------- .nv.compat                --------------------------
	.section	.nv.compat,"",@"SHT_CUDA_COMPAT_INFO"
	.align	4
        /*0000*/ 	.byte	0x02, 0x09, 0x00, 0x00, 0x02, 0x02, 0x01, 0x00, 0x02, 0x05, 0x05, 0x00, 0x03, 0x07, 0x01, 0x01
        /*0010*/ 	.byte	0x02, 0x03, 0x00, 0x00, 0x02, 0x06, 0x01, 0x00, 0x04, 0x0b, 0x08, 0x00, 0x09, 0x00, 0x00, 0x00
        /*0020*/ 	.byte	0x00, 0x00, 0x00, 0x00


//--------------------- .nv.info._Z6kernelv       --------------------------
	.section	.nv.info._Z6kernelv,"",@"SHT_CUDA_INFO"
	.sectionflags	@""
	.align	4


	//----- nvinfo : EIATTR_CUDA_API_VERSION
	.align		4
        /*0000*/ 	.byte	0x04, 0x37
        /*0002*/ 	.short	(.L_8 - .L_7)
.L_7:
        /*0004*/ 	.word	0x00000082


	//----- nvinfo : EIATTR_SPARSE_MMA_MASK
	.align		4
.L_8:
        /*0008*/ 	.byte	0x03, 0x50
        /*000a*/ 	.short	0x0000


	//----- nvinfo : EIATTR_MAXREG_COUNT
	.align		4
        /*000c*/ 	.byte	0x03, 0x1b
        /*000e*/ 	.short	0x00ff


	//----- nvinfo : EIATTR_EXTERNS
	.align		4
        /*0010*/ 	.byte	0x04, 0x0f
        /*0012*/ 	.short	(.L_10 - .L_9)


	//   ....[0]....
	.align		4
.L_9:
        /*0014*/ 	.word	index@(vprintf)


	//----- nvinfo : EIATTR_MERCURY_ISA_VERSION
	.align		4
.L_10:
        /*0018*/ 	.byte	0x03, 0x5f
        /*001a*/ 	.short	0x0101


	//----- nvinfo : EIATTR_VRC_CTA_INIT_COUNT
	.align		4
        /*001c*/ 	.byte	0x02, 0x4a
	.zero		1
	.zero		1


	//----- nvinfo : EIATTR_SYSCALL_OFFSETS
	.align		4
        /*0020*/ 	.byte	0x04, 0x46
        /*0022*/ 	.short	(.L_12 - .L_11)


	//   ....[0]....
.L_11:
        /*0024*/ 	.word	0x00000080


	//----- nvinfo : EIATTR_EXIT_INSTR_OFFSETS
	.align		4
.L_12:
        /*0028*/ 	.byte	0x04, 0x1c
        /*002a*/ 	.short	(.L_14 - .L_13)


	//   ....[0]....
.L_13:
        /*002c*/ 	.word	0x00000090


	//----- nvinfo : EIATTR_SW_WAR
	.align		4
.L_14:
        /*0030*/ 	.byte	0x04, 0x36
        /*0032*/ 	.short	(.L_16 - .L_15)
.L_15:
        /*0034*/ 	.word	0x00000008
.L_16:


//--------------------- .nv.callgraph             --------------------------
	.section	.nv.callgraph,"",@"SHT_CUDA_CALLGRAPH"
	.align	4
	.sectionentsize	8
	.align		4
        /*0000*/ 	.word	0x00000000
	.align		4
        /*0004*/ 	.word	0xffffffff
	.align		4
        /*0008*/ 	.word	index@(_Z6kernelv)
	.align		4
        /*000c*/ 	.word	index@(vprintf)
	.align		4
        /*0010*/ 	.word	0x00000000
	.align		4
        /*0014*/ 	.word	0xfffffffe
	.align		4
        /*0018*/ 	.word	0x00000000
	.align		4
        /*001c*/ 	.word	0xfffffffd
	.align		4
        /*0020*/ 	.word	0x00000000
	.align		4
        /*0024*/ 	.word	0xfffffffc


//--------------------- .nv.constant4             --------------------------
	.section	.nv.constant4,"a",@progbits
	.align	8
	.align		8
.nv.constant4:
        /*0000*/ 	.dword	vprintf
	.align		8
        /*0008*/ 	.dword	$str


//--------------------- .text._Z6kernelv          --------------------------
	.section	.text._Z6kernelv,"ax",@progbits
	.align	128
.text._Z6kernelv:
        .type           _Z6kernelv,@function
        .size           _Z6kernelv,(.L_x_2 - _Z6kernelv)
        .other          _Z6kernelv,@"STO_CUDA_ENTRY STV_DEFAULT"
_Z6kernelv:
[----:B------:R-:W0:Y:S01]  /*0000*/  LDC R1, c[0x0][0x37c] ;  /* 0x0000df00ff017b82 */ /* 0x000e220000000800 */
[----:B------:R-:W-:Y:S01]  /*0010*/  MOV R0, 0x0 ;  /* 0x0000000000007802 */ /* 0x000fe20000000f00 */
[----:B------:R-:W1:Y:S01]  /*0020*/  LDCU.64 UR4, c[0x4][0x8] ;  /* 0x01000100ff0477ac */ /* 0x000e620008000a00 */
[----:B------:R-:W-:-:S05]  /*0030*/  CS2R R6, SRZ ;  /* 0x0000000000067805 */ /* 0x000fca000001ff00 */
[----:B------:R2:W3:Y:S01]  /*0040*/  LDC.64 R2, c[0x4][R0] ;  /* 0x0100000000027b82 */ /* 0x0004e20000000a00 */
[----:B-1----:R-:W-:Y:S02]  /*0050*/  IMAD.U32 R4, RZ, RZ, UR4 ;  /* 0x00000004ff047e24 */ /* 0x002fe4000f8e00ff */
[----:B--2---:R-:W-:-:S07]  /*0060*/  IMAD.U32 R5, RZ, RZ, UR5 ;  /* 0x00000005ff057e24 */ /* 0x004fce000f8e00ff */
[----:B------:R-:W-:-:S07]  /*0070*/  LEPC R20, `(.L_x_0) ;  /* 0x000000001014794e */ /* 0x000fce0000000000 */
[----:B0--3--:R-:W-:Y:S05]  /*0080*/  CALL.ABS.NOINC R2 ;  /* 0x0000000002007343 */ /* 0x009fea0003c00000 */
.L_x_0:
[----:B------:R-:W-:Y:S05]  /*0090*/  EXIT ;  /* 0x000000000000794d */ /* 0x000fea0003800000 */
.L_x_1:
[----:B------:R-:W-:-:S00]  /*00a0*/  BRA `(.L_x_1) ;  /* 0xfffffffc00fc7947 */ /* 0x000fc0000383ffff */
[----:B------:R-:W-:-:S00]  /*00b0*/  NOP ;  /* 0x0000000000007918 */ /* 0x000fc00000000000 */
        /* <DEDUP_REMOVED lines=12> */
.L_x_2:


//--------------------- .nv.global.init           --------------------------
	.section	.nv.global.init,"aw",@progbits
.nv.global.init:
	.type		$str,@object
	.size		$str,(.L_0 - $str)
$str:
        /*0000*/ 	.byte	0x54, 0x68, 0x65, 0x20, 0x6b, 0x65, 0x72, 0x6e, 0x65, 0x6c, 0x20, 0x72, 0x61, 0x6e, 0x21, 0x0a
        /*0010*/ 	.byte	0x00
.L_0:


//--------------------- .nv.shared.reserved.0     --------------------------
	.section	.nv.shared.reserved.0,"aw",@nobits
	.weak		__nv_reservedSMEM_offset_0_alias
	.size		__nv_reservedSMEM_offset_0_alias, 0, 64
	.other		__nv_reservedSMEM_offset_0_alias,@"STO_CUDA_RESERVED_SHARED STV_DEFAULT"
__nv_reservedSMEM_offset_0_alias:
	.zero		0
	.zero		64


//--------------------- .nv.constant0._Z6kernelv  --------------------------
	.section	.nv.constant0._Z6kernelv,"a",@progbits
	.sectionflags	@""
	.align	4
.nv.constant0._Z6kernelv:
	.zero		896


//--------------------- SYMBOLS --------------------------

	.type		.nv.reservedSmem.offset0,@object
	.size		.nv.reservedSmem.offset0,0x4
	.type		vprintf,@function
